//
// Generated by NVIDIA NVVM Compiler
//
// Compiler Build ID: CL-36424714
// Cuda compilation tools, release 13.0, V13.0.88
// Based on NVVM 20.0.0
//

.version 9.0
.target sm_100
.address_size 64

	// .globl	_Z12sgemm_kernelILi32ELi16ELi2ELi2ELi4EEvPfS0_S0_mmm
// _ZZ12sgemm_kernelILi32ELi16ELi2ELi2ELi4EEvPfS0_S0_mmmE7a_block has been demoted
// _ZZ12sgemm_kernelILi32ELi16ELi2ELi2ELi4EEvPfS0_S0_mmmE7b_block has been demoted

.visible .entry _Z12sgemm_kernelILi32ELi16ELi2ELi2ELi4EEvPfS0_S0_mmm(
	.param .u64 .ptr .align 1 _Z12sgemm_kernelILi32ELi16ELi2ELi2ELi4EEvPfS0_S0_mmm_param_0,
	.param .u64 .ptr .align 1 _Z12sgemm_kernelILi32ELi16ELi2ELi2ELi4EEvPfS0_S0_mmm_param_1,
	.param .u64 .ptr .align 1 _Z12sgemm_kernelILi32ELi16ELi2ELi2ELi4EEvPfS0_S0_mmm_param_2,
	.param .u64 _Z12sgemm_kernelILi32ELi16ELi2ELi2ELi4EEvPfS0_S0_mmm_param_3,
	.param .u64 _Z12sgemm_kernelILi32ELi16ELi2ELi2ELi4EEvPfS0_S0_mmm_param_4,
	.param .u64 _Z12sgemm_kernelILi32ELi16ELi2ELi2ELi4EEvPfS0_S0_mmm_param_5
)
{
	.reg .pred 	%p<11>;
	.reg .b32 	%r<27>;
	.reg .b32 	%f<68>;
	.reg .b64 	%rd<57>;
	// demoted variable
	.shared .align 4 .b8 _ZZ12sgemm_kernelILi32ELi16ELi2ELi2ELi4EEvPfS0_S0_mmmE7a_block[1024];
	// demoted variable
	.shared .align 4 .b8 _ZZ12sgemm_kernelILi32ELi16ELi2ELi2ELi4EEvPfS0_S0_mmmE7b_block[512];
	ld.param.u64 	%rd16, [_Z12sgemm_kernelILi32ELi16ELi2ELi2ELi4EEvPfS0_S0_mmm_param_0];
	ld.param.u64 	%rd17, [_Z12sgemm_kernelILi32ELi16ELi2ELi2ELi4EEvPfS0_S0_mmm_param_1];
	ld.param.u64 	%rd19, [_Z12sgemm_kernelILi32ELi16ELi2ELi2ELi4EEvPfS0_S0_mmm_param_3];
	ld.param.u64 	%rd20, [_Z12sgemm_kernelILi32ELi16ELi2ELi2ELi4EEvPfS0_S0_mmm_param_4];
	ld.param.u64 	%rd21, [_Z12sgemm_kernelILi32ELi16ELi2ELi2ELi4EEvPfS0_S0_mmm_param_5];
	mov.u32 	%r4, %tid.x;
	cvt.u64.u32 	%rd1, %r4;
	mov.u32 	%r1, %tid.y;
	mov.u32 	%r5, %ctaid.x;
	shl.b32 	%r6, %r5, 6;
	cvt.u64.u32 	%rd2, %r6;
	mov.u32 	%r7, %ctaid.y;
	shl.b32 	%r8, %r7, 5;
	cvt.u64.u32 	%rd3, %r8;
	setp.eq.s64 	%p2, %rd21, 0;
	mov.f32 	%f64, 0f00000000;
	mov.f32 	%f65, %f64;
	mov.f32 	%f66, %f64;
	mov.f32 	%f67, %f64;
	@%p2 bra 	$L__BB0_10;
	and.b64  	%rd23, %rd1, 31;
	setp.gt.u64 	%p3, %rd23, 7;
	shl.b32 	%r9, %r1, 5;
	cvt.u64.u32 	%rd24, %r9;
	add.s64 	%rd25, %rd24, %rd1;
	and.b64  	%rd26, %rd25, 65504;
	shl.b64 	%rd27, %rd1, 2;
	and.b64  	%rd28, %rd27, 124;
	add.s64 	%rd29, %rd26, %rd28;
	setp.gt.u64 	%p4, %rd29, 255;
	and.b64  	%rd30, %rd29, 60;
	shr.u64 	%rd5, %rd29, 6;
	cvt.u32.u64 	%r10, %rd5;
	shl.b32 	%r11, %r10, 8;
	mov.u32 	%r12, _ZZ12sgemm_kernelILi32ELi16ELi2ELi2ELi4EEvPfS0_S0_mmmE7a_block;
	add.s32 	%r13, %r12, %r11;
	cvt.u32.u64 	%r14, %rd30;
	shl.b32 	%r15, %r14, 2;
	add.s32 	%r2, %r13, %r15;
	shr.u64 	%rd31, %rd29, 2;
	add.s64 	%rd6, %rd31, %rd3;
	cvt.u32.u64 	%r16, %rd31;
	shl.b32 	%r17, %r16, 4;
	mov.u32 	%r18, _ZZ12sgemm_kernelILi32ELi16ELi2ELi2ELi4EEvPfS0_S0_mmmE7b_block;
	add.s32 	%r3, %r18, %r17;
	or.pred  	%p1, %p3, %p4;
	mad.lo.s64 	%rd32, %rd19, %rd5, %rd30;
	add.s64 	%rd33, %rd32, %rd2;
	shl.b64 	%rd34, %rd33, 2;
	cvta.to.global.u64 	%rd35, %rd16;
	add.s64 	%rd55, %rd35, %rd34;
	shl.b64 	%rd8, %rd19, 4;
	mul.lo.s64 	%rd36, %rd21, %rd6;
	shl.b64 	%rd37, %rd36, 2;
	cvta.to.global.u64 	%rd38, %rd17;
	add.s64 	%rd54, %rd38, %rd37;
	mov.b64 	%rd56, 0;
	mov.f32 	%f64, 0f00000000;
	cvt.u32.u64 	%r20, %rd1;
	shl.b32 	%r21, %r20, 3;
	add.s32 	%r23, %r12, %r21;
	add.s32 	%r26, %r18, %r9;
$L__BB0_2:
	@%p1 bra 	$L__BB0_9;
	and.b64  	%rd39, %rd29, 60;
	add.s64 	%rd40, %rd39, %rd2;
	setp.ge.u64 	%p5, %rd40, %rd19;
	add.s64 	%rd42, %rd5, %rd56;
	setp.ge.u64 	%p6, %rd42, %rd21;
	mov.f32 	%f60, 0f00000000;
	or.pred  	%p7, %p5, %p6;
	mov.f32 	%f61, %f60;
	mov.f32 	%f62, %f60;
	mov.f32 	%f63, %f60;
	@%p7 bra 	$L__BB0_5;
	ld.global.v4.f32 	{%f60, %f61, %f62, %f63}, [%rd55];
$L__BB0_5:
	setp.gt.u64 	%p8, %rd29, 127;
	st.shared.f32 	[%r2], %f60;
	st.shared.f32 	[%r2+4], %f61;
	st.shared.f32 	[%r2+8], %f62;
	st.shared.f32 	[%r2+12], %f63;
	@%p8 bra 	$L__BB0_9;
	setp.ge.u64 	%p9, %rd6, %rd20;
	@%p9 bra 	$L__BB0_8;
	ld.global.v4.f32 	{%f24, %f25, %f26, %f27}, [%rd54];
	st.shared.f32 	[%r3], %f24;
	st.shared.f32 	[%r3+4], %f25;
	st.shared.f32 	[%r3+8], %f26;
	st.shared.f32 	[%r3+12], %f27;
	bra.uni 	$L__BB0_9;
$L__BB0_8:
	mov.b32 	%r19, 0;
	st.shared.u32 	[%r3], %r19;
	st.shared.u32 	[%r3+4], %r19;
	st.shared.u32 	[%r3+8], %r19;
	st.shared.u32 	[%r3+12], %r19;
$L__BB0_9:
	bar.sync 	0;
	ld.shared.f32 	%f28, [%r23];
	ld.shared.f32 	%f29, [%r23+4];
	ld.shared.f32 	%f30, [%r26];
	ld.shared.f32 	%f31, [%r26+16];
	fma.rn.f32 	%f32, %f28, %f30, %f64;
	fma.rn.f32 	%f33, %f28, %f31, %f66;
	fma.rn.f32 	%f34, %f29, %f30, %f65;
	fma.rn.f32 	%f35, %f29, %f31, %f67;
	ld.shared.f32 	%f36, [%r23+256];
	ld.shared.f32 	%f37, [%r23+260];
	ld.shared.f32 	%f38, [%r26+4];
	ld.shared.f32 	%f39, [%r26+20];
	fma.rn.f32 	%f40, %f36, %f38, %f32;
	fma.rn.f32 	%f41, %f36, %f39, %f33;
	fma.rn.f32 	%f42, %f37, %f38, %f34;
	fma.rn.f32 	%f43, %f37, %f39, %f35;
	ld.shared.f32 	%f44, [%r23+512];
	ld.shared.f32 	%f45, [%r23+516];
	ld.shared.f32 	%f46, [%r26+8];
	ld.shared.f32 	%f47, [%r26+24];
	fma.rn.f32 	%f48, %f44, %f46, %f40;
	fma.rn.f32 	%f49, %f44, %f47, %f41;
	fma.rn.f32 	%f50, %f45, %f46, %f42;
	fma.rn.f32 	%f51, %f45, %f47, %f43;
	ld.shared.f32 	%f52, [%r23+768];
	ld.shared.f32 	%f53, [%r23+772];
	ld.shared.f32 	%f54, [%r26+12];
	ld.shared.f32 	%f55, [%r26+28];
	fma.rn.f32 	%f64, %f52, %f54, %f48;
	fma.rn.f32 	%f66, %f52, %f55, %f49;
	fma.rn.f32 	%f65, %f53, %f54, %f50;
	fma.rn.f32 	%f67, %f53, %f55, %f51;
	bar.sync 	0;
	add.s64 	%rd56, %rd56, 4;
	add.s64 	%rd55, %rd55, %rd8;
	add.s64 	%rd54, %rd54, 16;
	setp.gt.u64 	%p10, %rd21, %rd56;
	@%p10 bra 	$L__BB0_2;
$L__BB0_10:
	ld.param.u64 	%rd53, [_Z12sgemm_kernelILi32ELi16ELi2ELi2ELi4EEvPfS0_S0_mmm_param_2];
	cvta.to.global.u64 	%rd43, %rd53;
	mul.wide.u32 	%rd44, %r1, 2;
	add.s64 	%rd45, %rd44, %rd3;
	shl.b64 	%rd46, %rd1, 1;
	add.s64 	%rd47, %rd46, %rd2;
	mad.lo.s64 	%rd48, %rd45, %rd19, %rd47;
	shl.b64 	%rd49, %rd48, 2;
	add.s64 	%rd50, %rd43, %rd49;
	st.global.f32 	[%rd50], %f64;
	shl.b64 	%rd51, %rd19, 2;
	add.s64 	%rd52, %rd50, %rd51;
	st.global.f32 	[%rd52], %f66;
	st.global.f32 	[%rd50+4], %f65;
	st.global.f32 	[%rd52+4], %f67;
	ret;

}


// ===== COMPILED SASS (sm_100) =====

	.target	sm_100

	.elftype	@"ET_EXEC"


//--------------------- .note.nv.tkinfo           --------------------------
	.section	.note.nv.tkinfo,"",@"SHT_NOTE"
	.sectionflags	@"SHF_NOTE_NV_TKINFO"
	.tkinfo
        /*0018*/ 	.word	0x00000002
        /*0030*/ 	.string	""
        /*0030*/ 	.string	"ptxas"
        /*0030*/ 	.string	"Cuda compilation tools, release 13.0, V13.0.88"
        /*0030*/ 	.string	"Build cuda_13.0.r13.0/compiler.36424714_0"
        /*0030*/ 	.string	"-arch sm_100 -m 64 "



//--------------------- .note.nv.cuinfo           --------------------------
	.section	.note.nv.cuinfo,"",@"SHT_NOTE"
	.sectionflags	@"SHF_NOTE_NV_CUINFO"
        /*0018*/ 	.short	0x0002
        /*001a*/ 	.short	0x0064
        /*001c*/ 	.short	0x0082
	.zero		2


//--------------------- .nv.info                  --------------------------
	.section	.nv.info,"",@"SHT_CUDA_INFO"
	.align	4


	//----- nvinfo : EIATTR_REGCOUNT
	.align		4
        /*0000*/ 	.byte	0x04, 0x2f
        /*0002*/ 	.short	(.L_1 - .L_0)
	.align		4
.L_0:
        /*0004*/ 	.word	index@(_Z12sgemm_kernelILi32ELi16ELi2ELi2ELi4EEvPfS0_S0_mmm)
        /*0008*/ 	.word	0x00000028


	//----- nvinfo : EIATTR_FRAME_SIZE
	.align		4
.L_1:
        /*000c*/ 	.byte	0x04, 0x11
        /*000e*/ 	.short	(.L_3 - .L_2)
	.align		4
.L_2:
        /*0010*/ 	.word	index@(_Z12sgemm_kernelILi32ELi16ELi2ELi2ELi4EEvPfS0_S0_mmm)
        /*0014*/ 	.word	0x00000000


	//----- nvinfo : EIATTR_MIN_STACK_SIZE
	.align		4
.L_3:
        /*0018*/ 	.byte	0x04, 0x12
        /*001a*/ 	.short	(.L_5 - .L_4)
	.align		4
.L_4:
        /*001c*/ 	.word	index@(_Z12sgemm_kernelILi32ELi16ELi2ELi2ELi4EEvPfS0_S0_mmm)
        /*0020*/ 	.word	0x00000000
.L_5:


//--------------------- .nv.compat                --------------------------
	.section	.nv.compat,"",@"SHT_CUDA_COMPAT_INFO"
	.align	4
        /*0000*/ 	.byte	0x02, 0x09, 0x00, 0x00, 0x02, 0x02, 0x01, 0x00, 0x02, 0x05, 0x05, 0x00, 0x03, 0x07, 0x01, 0x01
        /*0010*/ 	.byte	0x02, 0x03, 0x00, 0x00, 0x02, 0x06, 0x01, 0x00, 0x04, 0x0b, 0x08, 0x00, 0x09, 0x00, 0x00, 0x00
        /*0020*/ 	.byte	0x00, 0x00, 0x00, 0x00


//--------------------- .nv.info._Z12sgemm_kernelILi32ELi16ELi2ELi2ELi4EEvPfS0_S0_mmm --------------------------
	.section	.nv.info._Z12sgemm_kernelILi32ELi16ELi2ELi2ELi4EEvPfS0_S0_mmm,"",@"SHT_CUDA_INFO"
	.sectionflags	@""
	.align	4


	//----- nvinfo : EIATTR_CUDA_API_VERSION
	.align		4
        /*0000*/ 	.byte	0x04, 0x37
        /*0002*/ 	.short	(.L_7 - .L_6)
.L_6:
        /*0004*/ 	.word	0x00000082


	//----- nvinfo : EIATTR_KPARAM_INFO
	.align		4
.L_7:
        /*0008*/ 	.byte	0x04, 0x17
        /*000a*/ 	.short	(.L_9 - .L_8)
.L_8:
        /*000c*/ 	.word	0x00000000
        /*0010*/ 	.short	0x0005
        /*0012*/ 	.short	0x0028
        /*0014*/ 	.byte	0x00, 0xf0, 0x21, 0x00


	//----- nvinfo : EIATTR_KPARAM_INFO
	.align		4
.L_9:
        /*0018*/ 	.byte	0x04, 0x17
        /*001a*/ 	.short	(.L_11 - .L_10)
.L_10:
        /*001c*/ 	.word	0x00000000
        /*0020*/ 	.short	0x0004
        /*0022*/ 	.short	0x0020
        /*0024*/ 	.byte	0x00, 0xf0, 0x21, 0x00


	//----- nvinfo : EIATTR_KPARAM_INFO
	.align		4
.L_11:
        /*0028*/ 	.byte	0x04, 0x17
        /*002a*/ 	.short	(.L_13 - .L_12)
.L_12:
        /*002c*/ 	.word	0x00000000
        /*0030*/ 	.short	0x0003
        /*0032*/ 	.short	0x0018
        /*0034*/ 	.byte	0x00, 0xf0, 0x21, 0x00


	//----- nvinfo : EIATTR_KPARAM_INFO
	.align		4
.L_13:
        /*0038*/ 	.byte	0x04, 0x17
        /*003a*/ 	.short	(.L_15 - .L_14)
.L_14:
        /*003c*/ 	.word	0x00000000
        /*0040*/ 	.short	0x0002
        /*0042*/ 	.short	0x0010
        /*0044*/ 	.byte	0x00, 0xf5, 0x21, 0x00


	//----- nvinfo : EIATTR_KPARAM_INFO
	.align		4
.L_15:
        /*0048*/ 	.byte	0x04, 0x17
        /*004a*/ 	.short	(.L_17 - .L_16)
.L_16:
        /*004c*/ 	.word	0x00000000
        /*0050*/ 	.short	0x0001
        /*0052*/ 	.short	0x0008
        /*0054*/ 	.byte	0x00, 0xf5, 0x21, 0x00


	//----- nvinfo : EIATTR_KPARAM_INFO
	.align		4
.L_17:
        /*0058*/ 	.byte	0x04, 0x17
        /*005a*/ 	.short	(.L_19 - .L_18)
.L_18:
        /*005c*/ 	.word	0x00000000
        /*0060*/ 	.short	0x0000
        /*0062*/ 	.short	0x0000
        /*0064*/ 	.byte	0x00, 0xf5, 0x21, 0x00


	//----- nvinfo : EIATTR_SPARSE_MMA_MASK
	.align		4
.L_19:
        /*0068*/ 	.byte	0x03, 0x50
        /*006a*/ 	.short	0x0000


	//----- nvinfo : EIATTR_MAXREG_COUNT
	.align		4
        /*006c*/ 	.byte	0x03, 0x1b
        /*006e*/ 	.short	0x00ff


	//----- nvinfo : EIATTR_NUM_BARRIERS
	.align		4
        /*0070*/ 	.byte	0x02, 0x4c
        /*0072*/ 	.byte	0x01
	.zero		1


	//----- nvinfo : EIATTR_MERCURY_ISA_VERSION
	.align		4
        /*0074*/ 	.byte	0x03, 0x5f
        /*0076*/ 	.short	0x0101


	//----- nvinfo : EIATTR_VRC_CTA_INIT_COUNT
	.align		4
        /*0078*/ 	.byte	0x02, 0x4a
	.zero		1
	.zero		1


	//----- nvinfo : EIATTR_EXIT_INSTR_OFFSETS
	.align		4
        /*007c*/ 	.byte	0x04, 0x1c
        /*007e*/ 	.short	(.L_21 - .L_20)


	//   ....[0]....
.L_20:
        /*0080*/ 	.word	0x00000970


	//----- nvinfo : EIATTR_CRS_STACK_SIZE
	.align		4
.L_21:
        /*0084*/ 	.byte	0x04, 0x1e
        /*0086*/ 	.short	(.L_23 - .L_22)
.L_22:
        /*0088*/ 	.word	0x00000000


	//----- nvinfo : EIATTR_CBANK_PARAM_SIZE
	.align		4
.L_23:
        /*008c*/ 	.byte	0x03, 0x19
        /*008e*/ 	.short	0x0030


	//----- nvinfo : EIATTR_PARAM_CBANK
	.align		4
        /*0090*/ 	.byte	0x04, 0x0a
        /*0092*/ 	.short	(.L_25 - .L_24)
	.align		4
.L_24:
        /*0094*/ 	.word	index@(.nv.constant0._Z12sgemm_kernelILi32ELi16ELi2ELi2ELi4EEvPfS0_S0_mmm)
        /*0098*/ 	.short	0x0380
        /*009a*/ 	.short	0x0030


	//----- nvinfo : EIATTR_SW_WAR
	.align		4
.L_25:
        /*009c*/ 	.byte	0x04, 0x36
        /*009e*/ 	.short	(.L_27 - .L_26)
.L_26:
        /*00a0*/ 	.word	0x00000008
.L_27:


//--------------------- .nv.callgraph             --------------------------
	.section	.nv.callgraph,"",@"SHT_CUDA_CALLGRAPH"
	.align	4
	.sectionentsize	8
	.align		4
        /*0000*/ 	.word	0x00000000
	.align		4
        /*0004*/ 	.word	0xffffffff
	.align		4
        /*0008*/ 	.word	0x00000000
	.align		4
        /*000c*/ 	.word	0xfffffffe
	.align		4
        /*0010*/ 	.word	0x00000000
	.align		4
        /*0014*/ 	.word	0xfffffffd
	.align		4
        /*0018*/ 	.word	0x00000000
	.align		4
        /*001c*/ 	.word	0xfffffffc


//--------------------- .text._Z12sgemm_kernelILi32ELi16ELi2ELi2ELi4EEvPfS0_S0_mmm --------------------------
	.section	.text._Z12sgemm_kernelILi32ELi16ELi2ELi2ELi4EEvPfS0_S0_mmm,"ax",@progbits
	.align	128
        .global         _Z12sgemm_kernelILi32ELi16ELi2ELi2ELi4EEvPfS0_S0_mmm
        .type           _Z12sgemm_kernelILi32ELi16ELi2ELi2ELi4EEvPfS0_S0_mmm,@function
        .size           _Z12sgemm_kernelILi32ELi16ELi2ELi2ELi4EEvPfS0_S0_mmm,(.L_x_6 - _Z12sgemm_kernelILi32ELi16ELi2ELi2ELi4EEvPfS0_S0_mmm)
        .other          _Z12sgemm_kernelILi32ELi16ELi2ELi2ELi4EEvPfS0_S0_mmm,@"STO_CUDA_ENTRY STV_DEFAULT"
_Z12sgemm_kernelILi32ELi16ELi2ELi2ELi4EEvPfS0_S0_mmm:
.text._Z12sgemm_kernelILi32ELi16ELi2ELi2ELi4EEvPfS0_S0_mmm:
[----:B------:R-:W-:Y:S01]  /*0000*/  LDC R1, c[0x0][0x37c] ;  /* 0x0000df00ff017b82 */ /* 0x000fe20000000800 */
[----:B------:R-:W0:Y:S07]  /*0010*/  LDCU.64 UR12, c[0x0][0x3a8] ;  /* 0x00007500ff0c77ac */ /* 0x000e2e0008000a00 */
[----:B------:R-:W1:Y:S01]  /*0020*/  S2UR UR6, SR_CTAID.X ;  /* 0x00000000000679c3 */ /* 0x000e620000002500 */
[----:B------:R-:W2:Y:S01]  /*0030*/  S2R R11, SR_TID.X ;  /* 0x00000000000b7919 */ /* 0x000ea20000002100 */
[----:B------:R-:W-:Y:S01]  /*0040*/  IMAD.MOV.U32 R33, RZ, RZ, RZ ;  /* 0x000000ffff217224 */ /* 0x000fe200078e00ff */
[----:B------:R-:W3:Y:S01]  /*0050*/  LDCU.64 UR10, c[0x0][0x358] ;  /* 0x00006b00ff0a77ac */ /* 0x000ee20008000a00 */
[----:B------:R-:W-:Y:S01]  /*0060*/  IMAD.MOV.U32 R37, RZ, RZ, RZ ;  /* 0x000000ffff257224 */ /* 0x000fe200078e00ff */
[----:B------:R-:W4:Y:S01]  /*0070*/  S2R R30, SR_TID.Y ;  /* 0x00000000001e7919 */ /* 0x000f220000002200 */
[----:B------:R-:W-:-:S02]  /*0080*/  IMAD.MOV.U32 R35, RZ, RZ, RZ ;  /* 0x000000ffff237224 */ /* 0x000fc400078e00ff */
[----:B------:R-:W5:Y:S01]  /*0090*/  S2UR UR9, SR_CTAID.Y ;  /* 0x00000000000979c3 */ /* 0x000f620000002600 */
[----:B------:R-:W-:Y:S01]  /*00a0*/  IMAD.MOV.U32 R31, RZ, RZ, RZ ;  /* 0x000000ffff1f7224 */ /* 0x000fe200078e00ff */
[----:B0-----:R-:W-:-:S04]  /*00b0*/  UISETP.NE.U32.AND UP0, UPT, UR12, URZ, UPT ;  /* 0x000000ff0c00728c */ /* 0x001fc8000bf05070 */
[----:B------:R-:W-:Y:S02]  /*00c0*/  UISETP.NE.AND.EX UP0, UPT, UR13, URZ, UPT, UP0 ;  /* 0x000000ff0d00728c */ /* 0x000fe4000bf05300 */
[----:B-1----:R-:W-:Y:S02]  /*00d0*/  USHF.L.U32 UR6, UR6, 0x6, URZ ;  /* 0x0000000606067899 */ /* 0x002fe400080006ff */
[----:B-----5:R-:W-:-:S05]  /*00e0*/  USHF.L.U32 UR5, UR9, 0x5, URZ ;  /* 0x0000000509057899 */ /* 0x020fca00080006ff */
[----:B--23--:R-:W-:Y:S07]  /*00f0*/  BRA.U !UP0, `(.L_x_0) ;  /* 0x0000000508c47547 */ /* 0x00cfee000b800000 */
[----:B------:R-:W0:Y:S01]  /*0100*/  S2UR UR7, SR_CgaCtaId ;  /* 0x00000000000779c3 */ /* 0x000e220000008800 */
[----:B----4-:R-:W-:Y:S01]  /*0110*/  IMAD.SHL.U32 R30, R30, 0x20, RZ ;  /* 0x000000201e1e7824 */ /* 0x010fe200078e00ff */
[C---:B------:R-:W-:Y:S01]  /*0120*/  LOP3.LUT R2, R11.reuse, 0x1f, RZ, 0xc0, !PT ;  /* 0x0000001f0b027812 */ /* 0x040fe200078ec0ff */
[----:B------:R-:W-:Y:S01]  /*0130*/  IMAD.SHL.U32 R0, R11, 0x4, RZ ;  /* 0x000000040b007824 */ /* 0x000fe200078e00ff */
[----:B------:R-:W-:Y:S01]  /*0140*/  UMOV UR4, 0x400 ;  /* 0x0000040000047882 */ /* 0x000fe20000000000 */
[----:B------:R-:W-:Y:S01]  /*0150*/  IMAD.IADD R3, R30, 0x1, R11 ;  /* 0x000000011e037824 */ /* 0x000fe200078e020b */
[----:B------:R-:W1:Y:S01]  /*0160*/  LDCU.128 UR16, c[0x0][0x380] ;  /* 0x00007000ff1077ac */ /* 0x000e620008000c00 */
[----:B------:R-:W-:Y:S01]  /*0170*/  IMAD.MOV.U32 R13, RZ, RZ, RZ ;  /* 0x000000ffff0d7224 */ /* 0x000fe200078e00ff */
[----:B------:R-:W-:Y:S01]  /*0180*/  LOP3.LUT R0, R0, 0x7c, RZ, 0xc0, !PT ;  /* 0x0000007c00007812 */ /* 0x000fe200078ec0ff */
[----:B------:R-:W2:Y:S01]  /*0190*/  LDC.64 R18, c[0x0][0x398] ;  /* 0x0000e600ff127b82 */ /* 0x000ea20000000a00 */
[----:B------:R-:W-:Y:S01]  /*01a0*/  LOP3.LUT R3, R3, 0xffe0, RZ, 0xc0, !PT ;  /* 0x0000ffe003037812 */ /* 0x000fe200078ec0ff */
[----:B------:R-:W-:Y:S01]  /*01b0*/  IMAD.MOV.U32 R33, RZ, RZ, RZ ;  /* 0x000000ffff217224 */ /* 0x000fe200078e00ff */
[----:B------:R-:W3:Y:S02]  /*01c0*/  LDCU.64 UR20, c[0x0][0x3a8] ;  /* 0x00007500ff1477ac */ /* 0x000ee40008000a00 */
[----:B------:R-:W-:Y:S01]  /*01d0*/  IADD3 R0, P0, PT, R0, R3, RZ ;  /* 0x0000000300007210 */ /* 0x000fe20007f1e0ff */
[----:B------:R-:W4:Y:S03]  /*01e0*/  LDCU.64 UR14, c[0x0][0x398] ;  /* 0x00007300ff0e77ac */ /* 0x000f260008000a00 */
[----:B------:R-:W-:-:S02]  /*01f0*/  IADD3.X R3, PT, PT, RZ, RZ, RZ, P0, !PT ;  /* 0x000000ffff037210 */ /* 0x000fc400007fe4ff */
[----:B------:R-:W-:Y:S02]  /*0200*/  ISETP.GT.U32.AND P0, PT, R2, 0x7, PT ;  /* 0x000000070200780c */ /* 0x000fe40003f04070 */
[C-C-:B------:R-:W-:Y:S01]  /*0210*/  SHF.R.U64 R2, R0.reuse, 0x6, R3.reuse ;  /* 0x0000000600027819 */ /* 0x140fe20000001203 */
[----:B0-----:R-:W-:Y:S01]  /*0220*/  ULEA UR8, UR7, UR4, 0x18 ;  /* 0x0000000407087291 */ /* 0x001fe2000f8ec0ff */
[C-C-:B------:R-:W-:Y:S01]  /*0230*/  SHF.R.U64 R34, R0.reuse, 0x2, R3.reuse ;  /* 0x0000000200227819 */ /* 0x140fe20000001203 */
[----:B------:R-:W-:Y:S01]  /*0240*/  UIADD3 UR4, UPT, UPT, UR4, 0x400, URZ ;  /* 0x0000040004047890 */ /* 0x000fe2000fffe0ff */
[----:B------:R-:W-:Y:S02]  /*0250*/  LOP3.LUT R12, R0, 0x3c, RZ, 0xc0, !PT ;  /* 0x0000003c000c7812 */ /* 0x000fe400078ec0ff */
[----:B------:R-:W-:Y:S01]  /*0260*/  IADD3 R4, P1, PT, R34, UR5, RZ ;  /* 0x0000000522047c10 */ /* 0x000fe2000ff3e0ff */
[----:B------:R-:W-:Y:S01]  /*0270*/  ULEA UR7, UR7, UR4, 0x18 ;  /* 0x0000000407077291 */ /* 0x000fe2000f8ec0ff */
[----:B------:R-:W-:Y:S01]  /*0280*/  LEA R7, R2, UR8, 0x8 ;  /* 0x0000000802077c11 */ /* 0x000fe2000f8e40ff */
[----:B------:R-:W-:Y:S01]  /*0290*/  UMOV UR5, URZ ;  /* 0x000000ff00057c82 */ /* 0x000fe20008000000 */
[----:B------:R-:W-:Y:S01]  /*02a0*/  SHF.R.U32.HI R5, RZ, 0x6, R3 ;  /* 0x00000006ff057819 */ /* 0x000fe20000011603 */
[----:B------:R-:W-:Y:S01]  /*02b0*/  IMAD.WIDE.U32 R8, R4, UR12, RZ ;  /* 0x0000000c04087c25 */ /* 0x000fe2000f8e00ff */
[----:B------:R-:W-:Y:S01]  /*02c0*/  ISETP.GT.U32.AND P3, PT, R0, 0xff, PT ;  /* 0x000000ff0000780c */ /* 0x000fe20003f64070 */
[----:B------:R-:W-:Y:S01]  /*02d0*/  UMOV UR4, URZ ;  /* 0x000000ff00047c82 */ /* 0x000fe20008000000 */
[----:B------:R-:W-:Y:S01]  /*02e0*/  LEA R32, R11, UR8, 0x3 ;  /* 0x000000080b207c11 */ /* 0x000fe2000f8e18ff */
[----:B------:R-:W-:Y:S01]  /*02f0*/  IMAD R6, R12, 0x4, R7 ;  /* 0x000000040c067824 */ /* 0x000fe200078e0207 */
[C---:B------:R-:W-:Y:S01]  /*0300*/  LEA.HI.X R7, R3.reuse, RZ, RZ, 0x1e, P1 ;  /* 0x000000ff03077211 */ /* 0x040fe200008ff4ff */
[----:B--2---:R-:W-:Y:S01]  /*0310*/  IMAD.WIDE.U32 R12, R2, R18, R12 ;  /* 0x00000012020c7225 */ /* 0x004fe200078e000c */
[----:B------:R-:W-:-:S02]  /*0320*/  ISETP.GT.U32.AND.EX P3, PT, R3, RZ, PT, P3 ;  /* 0x000000ff0300720c */ /* 0x000fc40003f64130 */
[----:B------:R-:W-:Y:S01]  /*0330*/  LEA R34, R34, UR7, 0x4 ;  /* 0x0000000722227c11 */ /* 0x000fe2000f8e20ff */
[----:B------:R-:W-:Y:S01]  /*0340*/  IMAD R10, R5, R18, RZ ;  /* 0x00000012050a7224 */ /* 0x000fe200078e02ff */
[----:B------:R-:W-:Y:S01]  /*0350*/  IADD3 R28, P1, PT, R12, UR6, RZ ;  /* 0x000000060c1c7c10 */ /* 0x000fe2000ff3e0ff */
[----:B------:R-:W-:Y:S01]  /*0360*/  IMAD R17, R7, UR12, RZ ;  /* 0x0000000c07117c24 */ /* 0x000fe2000f8e02ff */
[----:B------:R-:W-:Y:S01]  /*0370*/  ISETP.GT.U32.OR.EX P0, PT, RZ, RZ, P3, P0 ;  /* 0x000000ffff00720c */ /* 0x000fe20001f04500 */
[----:B------:R-:W-:Y:S01]  /*0380*/  IMAD R15, R2, R19, R10 ;  /* 0x00000013020f7224 */ /* 0x000fe200078e020a */
[----:B------:R-:W-:Y:S01]  /*0390*/  SHF.L.U64.HI R19, R18, 0x4, R19 ;  /* 0x0000000412137819 */ /* 0x000fe20000010213 */
[----:B------:R-:W-:Y:S01]  /*03a0*/  IMAD R17, R4, UR13, R17 ;  /* 0x0000000d04117c24 */ /* 0x000fe2000f8e0211 */
[----:B------:R-:W0:Y:S01]  /*03b0*/  LDCU.64 UR12, c[0x0][0x3a0] ;  /* 0x00007400ff0c77ac */ /* 0x000e220008000a00 */
[----:B------:R-:W-:Y:S01]  /*03c0*/  IMAD.X R13, R13, 0x1, R15, P1 ;  /* 0x000000010d0d7824 */ /* 0x000fe200008e060f */
[----:B-1----:R-:W-:Y:S01]  /*03d0*/  LEA R16, P1, R8, UR18, 0x2 ;  /* 0x0000001208107c11 */ /* 0x002fe2000f8210ff */
[----:B------:R-:W-:Y:S01]  /*03e0*/  IMAD.IADD R29, R9, 0x1, R17 ;  /* 0x00000001091d7824 */ /* 0x000fe200078e0211 */
[----:B------:R-:W-:-:S04]  /*03f0*/  LEA R17, P2, R28, UR16, 0x2 ;  /* 0x000000101c117c11 */ /* 0x000fc8000f8410ff */
[----:B------:R-:W-:Y:S02]  /*0400*/  LEA.HI.X R29, R8, UR19, R29, 0x2, P1 ;  /* 0x00000013081d7c11 */ /* 0x000fe400088f141d */
[----:B---34-:R-:W-:-:S07]  /*0410*/  LEA.HI.X R28, R28, UR17, R13, 0x2, P2 ;  /* 0x000000111c1c7c11 */ /* 0x018fce00090f140d */
.L_x_4:
[----:B------:R-:W-:Y:S04]  /*0420*/  BSSY.RECONVERGENT B0, `(.L_x_1) ;  /* 0x000001d000007945 */ /* 0x000fe80003800200 */
[----:B--2---:R-:W-:Y:S05]  /*0430*/  @P0 BRA `(.L_x_2) ;  /* 0x00000000006c0947 */ /* 0x004fea0003800000 */
[----:B------:R-:W-:Y:S02]  /*0440*/  IADD3 R9, P2, PT, R2, UR4, RZ ;  /* 0x0000000402097c10 */ /* 0x000fe4000ff5e0ff */
[----:B------:R-:W-:Y:S02]  /*0450*/  CS2R R10, SRZ ;  /* 0x00000000000a7805 */ /* 0x000fe4000001ff00 */
[----:B------:R-:W-:Y:S02]  /*0460*/  LOP3.LUT R8, R0, 0x3c, RZ, 0xc0, !PT ;  /* 0x0000003c00087812 */ /* 0x000fe400078ec0ff */
[----:B------:R-:W-:Y:S02]  /*0470*/  ISETP.GE.U32.AND P1, PT, R9, UR20, PT ;  /* 0x0000001409007c0c */ /* 0x000fe4000bf26070 */
[----:B------:R-:W-:Y:S02]  /*0480*/  IADD3.X R9, PT, PT, R5, UR5, RZ, P2, !PT ;  /* 0x0000000505097c10 */ /* 0x000fe400097fe4ff */
[----:B------:R-:W-:-:S02]  /*0490*/  IADD3 R8, P2, PT, R8, UR6, RZ ;  /* 0x0000000608087c10 */ /* 0x000fc4000ff5e0ff */
[----:B------:R-:W-:Y:S02]  /*04a0*/  ISETP.GE.U32.AND.EX P1, PT, R9, UR21, PT, P1 ;  /* 0x0000001509007c0c */ /* 0x000fe4000bf26110 */
[----:B------:R-:W-:Y:S02]  /*04b0*/  ISETP.GE.U32.AND P3, PT, R8, UR14, PT ;  /* 0x0000000e08007c0c */ /* 0x000fe4000bf66070 */
[----:B------:R-:W-:-:S04]  /*04c0*/  IADD3.X R8, PT, PT, RZ, RZ, RZ, P2, !PT ;  /* 0x000000ffff087210 */ /* 0x000fc800017fe4ff */
[----:B------:R-:W-:Y:S02]  /*04d0*/  ISETP.GE.U32.OR.EX P1, PT, R8, UR15, P1, P3 ;  /* 0x0000000f08007c0c */ /* 0x000fe40008f26530 */
[----:B------:R-:W-:-:S11]  /*04e0*/  CS2R R8, SRZ ;  /* 0x0000000000087805 */ /* 0x000fd6000001ff00 */
[----:B------:R-:W-:Y:S02]  /*04f0*/  @!P1 IMAD.MOV.U32 R12, RZ, RZ, R17 ;  /* 0x000000ffff0c9224 */ /* 0x000fe400078e0011 */
[----:B------:R-:W-:-:S05]  /*0500*/  @!P1 IMAD.MOV.U32 R13, RZ, RZ, R28 ;  /* 0x000000ffff0d9224 */ /* 0x000fca00078e001c */
[----:B------:R-:W2:Y:S01]  /*0510*/  @!P1 LDG.E.128 R8, desc[UR10][R12.64] ;  /* 0x0000000a0c089981 */ /* 0x000ea2000c1e1d00 */
[----:B------:R-:W-:-:S04]  /*0520*/  ISETP.GT.U32.AND P1, PT, R0, 0x7f, PT ;  /* 0x0000007f0000780c */ /* 0x000fc80003f24070 */
[----:B------:R-:W-:Y:S01]  /*0530*/  ISETP.GT.U32.AND.EX P1, PT, R3, RZ, PT, P1 ;  /* 0x000000ff0300720c */ /* 0x000fe20003f24110 */
[----:B--2---:R1:W-:-:S12]  /*0540*/  STS.128 [R6], R8 ;  /* 0x0000000806007388 */ /* 0x0043d80000000c00 */
[----:B------:R-:W-:Y:S05]  /*0550*/  @P1 BRA `(.L_x_2) ;  /* 0x0000000000241947 */ /* 0x000fea0003800000 */
[----:B0-----:R-:W-:-:S04]  /*0560*/  ISETP.GE.U32.AND P1, PT, R4, UR12, PT ;  /* 0x0000000c04007c0c */ /* 0x001fc8000bf26070 */
[----:B------:R-:W-:-:S13]  /*0570*/  ISETP.GE.U32.AND.EX P1, PT, R7, UR13, PT, P1 ;  /* 0x0000000d07007c0c */ /* 0x000fda000bf26110 */
[----:B------:R-:W-:Y:S05]  /*0580*/  @P1 BRA `(.L_x_3) ;  /* 0x0000000000141947 */ /* 0x000fea0003800000 */
[----:B-1----:R-:W-:Y:S02]  /*0590*/  IMAD.MOV.U32 R8, RZ, RZ, R16 ;  /* 0x000000ffff087224 */ /* 0x002fe400078e0010 */
[----:B------:R-:W-:-:S06]  /*05a0*/  IMAD.MOV.U32 R9, RZ, RZ, R29 ;  /* 0x000000ffff097224 */ /* 0x000fcc00078e001d */
[----:B------:R-:W2:Y:S04]  /*05b0*/  LDG.E.128 R8, desc[UR10][R8.64] ;  /* 0x0000000a08087981 */ /* 0x000ea8000c1e1d00 */
[----:B--2---:R3:W-:Y:S01]  /*05c0*/  STS.128 [R34], R8 ;  /* 0x0000000822007388 */ /* 0x0047e20000000c00 */
[----:B------:R-:W-:Y:S05]  /*05d0*/  BRA `(.L_x_2) ;  /* 0x0000000000047947 */ /* 0x000fea0003800000 */
.L_x_3:
[----:B------:R2:W-:Y:S02]  /*05e0*/  STS.128 [R34], RZ ;  /* 0x000000ff22007388 */ /* 0x0005e40000000c00 */
.L_x_2:
[----:B0-----:R-:W-:Y:S05]  /*05f0*/  BSYNC.RECONVERGENT B0 ;  /* 0x0000000000007941 */ /* 0x001fea0003800200 */
.L_x_1:
[----:B------:R-:W-:Y:S01]  /*0600*/  BAR.SYNC.DEFER_BLOCKING 0x0 ;  /* 0x0000000000007b1d */ /* 0x000fe20000010000 */
[----:B------:R-:W-:Y:S01]  /*0610*/  UIADD3 UR4, UP0, UPT, UR4, 0x4, URZ ;  /* 0x0000000404047890 */ /* 0x000fe2000ff1e0ff */
[----:B------:R-:W-:Y:S02]  /*0620*/  LEA R17, P1, R18, R17, 0x4 ;  /* 0x0000001112117211 */ /* 0x000fe400078220ff */
[----:B------:R-:W-:Y:S01]  /*0630*/  IADD3 R16, P2, PT, R16, 0x10, RZ ;  /* 0x0000001010107810 */ /* 0x000fe20007f5e0ff */
[----:B------:R-:W-:Y:S02]  /*0640*/  UIADD3.X UR5, UPT, UPT, URZ, UR5, URZ, UP0, !UPT ;  /* 0x00000005ff057290 */ /* 0x000fe400087fe4ff */
[----:B------:R-:W-:Y:S01]  /*0650*/  UISETP.GE.U32.AND UP0, UPT, UR4, UR20, UPT ;  /* 0x000000140400728c */ /* 0x000fe2000bf06070 */
[----:B------:R-:W-:Y:S01]  /*0660*/  IMAD.X R28, R28, 0x1, R19, P1 ;  /* 0x000000011c1c7824 */ /* 0x000fe200008e0613 */
[----:B------:R-:W-:Y:S02]  /*0670*/  IADD3.X R29, PT, PT, RZ, R29, RZ, P2, !PT ;  /* 0x0000001dff1d7210 */ /* 0x000fe400017fe4ff */
[----:B------:R-:W-:Y:S01]  /*0680*/  UISETP.GE.U32.AND.EX UP0, UPT, UR5, UR21, UPT, UP0 ;  /* 0x000000150500728c */ /* 0x000fe2000bf06100 */
[----:B------:R-:W-:Y:S04]  /*0690*/  LDS.64 R20, [R32] ;  /* 0x0000000020147984 */ /* 0x000fe80000000a00 */
[----:B-1-3--:R-:W0:Y:S04]  /*06a0*/  LDS.128 R8, [R30+UR7] ;  /* 0x000000071e087984 */ /* 0x00ae280008000c00 */
[----:B------:R-:W1:Y:S04]  /*06b0*/  LDS.128 R12, [R30+UR7+0x10] ;  /* 0x000010071e0c7984 */ /* 0x000e680008000c00 */
[----:B------:R-:W3:Y:S04]  /*06c0*/  LDS.64 R22, [R32+0x100] ;  /* 0x0001000020167984 */ /* 0x000ee80000000a00 */
[----:B------:R-:W4:Y:S04]  /*06d0*/  LDS.64 R24, [R32+0x200] ;  /* 0x0002000020187984 */ /* 0x000f280000000a00 */
[----:B------:R-:W5:Y:S01]  /*06e0*/  LDS.64 R26, [R32+0x300] ;  /* 0x00030000201a7984 */ /* 0x000f620000000a00 */
[----:B0-----:R-:W-:Y:S01]  /*06f0*/  FFMA R33, R20, R8, R33 ;  /* 0x0000000814217223 */ /* 0x001fe20000000021 */
[-C--:B------:R-:W-:Y:S01]  /*0700*/  FFMA R8, R8, R21.reuse, R37 ;  /* 0x0000001508087223 */ /* 0x080fe20000000025 */
[----:B-1----:R-:W-:Y:S01]  /*0710*/  FFMA R20, R20, R12, R35 ;  /* 0x0000000c14147223 */ /* 0x002fe20000000023 */
[----:B------:R-:W-:Y:S01]  /*0720*/  FFMA R12, R12, R21, R31 ;  /* 0x000000150c0c7223 */ /* 0x000fe2000000001f */
[----:B---3--:R-:W-:-:S02]  /*0730*/  FFMA R33, R22, R9, R33 ;  /* 0x0000000916217223 */ /* 0x008fc40000000021 */
[----:B------:R-:W-:Y:S01]  /*0740*/  FFMA R21, R22, R13, R20 ;  /* 0x0000000d16157223 */ /* 0x000fe20000000014 */
[C---:B------:R-:W-:Y:S01]  /*0750*/  FFMA R8, R23.reuse, R9, R8 ;  /* 0x0000000917087223 */ /* 0x040fe20000000008 */
[----:B------:R-:W-:Y:S01]  /*0760*/  FFMA R12, R23, R13, R12 ;  /* 0x0000000d170c7223 */ /* 0x000fe2000000000c */
[C---:B----4-:R-:W-:Y:S01]  /*0770*/  FFMA R33, R24.reuse, R10, R33 ;  /* 0x0000000a18217223 */ /* 0x050fe20000000021 */
[----:B------:R-:W-:Y:S01]  /*0780*/  FFMA R24, R24, R14, R21 ;  /* 0x0000000e18187223 */ /* 0x000fe20000000015 */
[C---:B------:R-:W-:Y:S01]  /*0790*/  FFMA R8, R25.reuse, R10, R8 ;  /* 0x0000000a19087223 */ /* 0x040fe20000000008 */
[----:B------:R-:W-:Y:S01]  /*07a0*/  FFMA R12, R25, R14, R12 ;  /* 0x0000000e190c7223 */ /* 0x000fe2000000000c */
[C---:B-----5:R-:W-:Y:S01]  /*07b0*/  FFMA R33, R26.reuse, R11, R33 ;  /* 0x0000000b1a217223 */ /* 0x060fe20000000021 */
[----:B------:R-:W-:Y:S01]  /*07c0*/  FFMA R35, R26, R15, R24 ;  /* 0x0000000f1a237223 */ /* 0x000fe20000000018 */
[C---:B------:R-:W-:Y:S01]  /*07d0*/  FFMA R37, R27.reuse, R11, R8 ;  /* 0x0000000b1b257223 */ /* 0x040fe20000000008 */
[----:B------:R-:W-:Y:S01]  /*07e0*/  FFMA R31, R27, R15, R12 ;  /* 0x0000000f1b1f7223 */ /* 0x000fe2000000000c */
[----:B------:R-:W-:Y:S06]  /*07f0*/  BAR.SYNC.DEFER_BLOCKING 0x0 ;  /* 0x0000000000007b1d */ /* 0x000fec0000010000 */
[----:B------:R-:W-:Y:S05]  /*0800*/  BRA.U !UP0, `(.L_x_4) ;  /* 0xfffffffd08047547 */ /* 0x000fea000b83ffff */
.L_x_0:
[----:B------:R-:W0:Y:S01]  /*0810*/  S2R R0, SR_TID.X ;  /* 0x0000000000007919 */ /* 0x000e220000002100 */
[----:B------:R-:W1:Y:S01]  /*0820*/  LDC.64 R8, c[0x0][0x398] ;  /* 0x0000e600ff087b82 */ /* 0x000e620000000a00 */
[----:B------:R-:W-:Y:S01]  /*0830*/  USHF.L.U32 UR8, UR9, 0x5, URZ ;  /* 0x0000000509087899 */ /* 0x000fe200080006ff */
[----:B------:R-:W-:Y:S01]  /*0840*/  IMAD.MOV.U32 R3, RZ, RZ, RZ ;  /* 0x000000ffff037224 */ /* 0x000fe200078e00ff */
[----:B------:R-:W3:Y:S04]  /*0850*/  S2R R5, SR_TID.Y ;  /* 0x0000000000057919 */ /* 0x000ee80000002200 */
[----:B------:R-:W-:Y:S01]  /*0860*/  IMAD.U32 R2, RZ, RZ, UR8 ;  /* 0x00000008ff027e24 */ /* 0x000fe2000f8e00ff */
[----:B------:R-:W5:Y:S01]  /*0870*/  LDC.64 R6, c[0x0][0x390] ;  /* 0x0000e400ff067b82 */ /* 0x000f620000000a00 */
[----:B0-----:R-:W-:-:S02]  /*0880*/  LEA R4, P0, R0, UR6, 0x1 ;  /* 0x0000000600047c11 */ /* 0x001fc4000f8008ff */
[----:B---3--:R-:W-:Y:S02]  /*0890*/  IMAD.WIDE.U32 R2, R5, 0x2, R2 ;  /* 0x0000000205027825 */ /* 0x008fe400078e0002 */
[----:B------:R-:W-:Y:S02]  /*08a0*/  LEA.HI.X R5, R0, RZ, RZ, 0x1, P0 ;  /* 0x000000ff00057211 */ /* 0x000fe400000f0cff */
[-C--:B-1----:R-:W-:Y:S02]  /*08b0*/  IMAD R0, R3, R8.reuse, RZ ;  /* 0x0000000803007224 */ /* 0x082fe400078e02ff */
[----:B------:R-:W-:-:S04]  /*08c0*/  IMAD.WIDE.U32 R4, R2, R8, R4 ;  /* 0x0000000802047225 */ /* 0x000fc800078e0004 */
[----:B------:R-:W-:Y:S01]  /*08d0*/  IMAD R3, R2, R9, R0 ;  /* 0x0000000902037224 */ /* 0x000fe200078e0200 */
[----:B-----5:R-:W-:-:S03]  /*08e0*/  LEA R6, P0, R4, R6, 0x2 ;  /* 0x0000000604067211 */ /* 0x020fc600078010ff */
[----:B------:R-:W-:Y:S01]  /*08f0*/  IMAD.IADD R0, R5, 0x1, R3 ;  /* 0x0000000105007824 */ /* 0x000fe200078e0203 */
[----:B------:R-:W-:-:S04]  /*0900*/  LEA R2, P1, R8, R6, 0x2 ;  /* 0x0000000608027211 */ /* 0x000fc800078210ff */
[----:B------:R-:W-:-:S04]  /*0910*/  LEA.HI.X R7, R4, R7, R0, 0x2, P0 ;  /* 0x0000000704077211 */ /* 0x000fc800000f1400 */
[----:B------:R-:W-:Y:S01]  /*0920*/  LEA.HI.X R3, R8, R7, R9, 0x2, P1 ;  /* 0x0000000708037211 */ /* 0x000fe200008f1409 */
[----:B------:R-:W-:Y:S04]  /*0930*/  STG.E desc[UR10][R6.64], R33 ;  /* 0x0000002106007986 */ /* 0x000fe8000c10190a */
[----:B------:R-:W-:Y:S04]  /*0940*/  STG.E desc[UR10][R2.64], R35 ;  /* 0x0000002302007986 */ /* 0x000fe8000c10190a */
[----:B------:R-:W-:Y:S04]  /*0950*/  STG.E desc[UR10][R6.64+0x4], R37 ;  /* 0x0000042506007986 */ /* 0x000fe8000c10190a */
[----:B------:R-:W-:Y:S01]  /*0960*/  STG.E desc[UR10][R2.64+0x4], R31 ;  /* 0x0000041f02007986 */ /* 0x000fe2000c10190a */
[----:B------:R-:W-:Y:S05]  /*0970*/  EXIT ;  /* 0x000000000000794d */ /* 0x000fea0003800000 */
.L_x_5:
[----:B------:R-:W-:-:S00]  /*0980*/  BRA `(.L_x_5) ;  /* 0xfffffffc00fc7947 */ /* 0x000fc0000383ffff */
[----:B------:R-:W-:-:S00]  /*0990*/  NOP ;  /* 0x0000000000007918 */ /* 0x000fc00000000000 */
        /* <DEDUP_REMOVED lines=14> */
.L_x_6:


//--------------------- .nv.shared._Z12sgemm_kernelILi32ELi16ELi2ELi2ELi4EEvPfS0_S0_mmm --------------------------
	.section	.nv.shared._Z12sgemm_kernelILi32ELi16ELi2ELi2ELi4EEvPfS0_S0_mmm,"aw",@nobits
	.sectionflags	@""
	.align	4
.nv.shared._Z12sgemm_kernelILi32ELi16ELi2ELi2ELi4EEvPfS0_S0_mmm:
	.zero		2560


//--------------------- .nv.shared.reserved.0     --------------------------
	.section	.nv.shared.reserved.0,"aw",@nobits
	.weak		__nv_reservedSMEM_offset_0_alias
	.size		__nv_reservedSMEM_offset_0_alias, 0, 64
	.other		__nv_reservedSMEM_offset_0_alias,@"STO_CUDA_RESERVED_SHARED STV_DEFAULT"
__nv_reservedSMEM_offset_0_alias:
	.zero		0
	.zero		64


//--------------------- .nv.constant0._Z12sgemm_kernelILi32ELi16ELi2ELi2ELi4EEvPfS0_S0_mmm --------------------------
	.section	.nv.constant0._Z12sgemm_kernelILi32ELi16ELi2ELi2ELi4EEvPfS0_S0_mmm,"a",@progbits
	.sectionflags	@""
	.align	4
.nv.constant0._Z12sgemm_kernelILi32ELi16ELi2ELi2ELi4EEvPfS0_S0_mmm:
	.zero		944


//--------------------- SYMBOLS --------------------------

	.type		.nv.reservedSmem.offset0,@object
	.size		.nv.reservedSmem.offset0,0x4
	.type		.nv.reservedSmem.cap,@object
	.size		.nv.reservedSmem.cap,0x4
